//
// Generated by NVIDIA NVVM Compiler
//
// Compiler Build ID: CL-36424714
// Cuda compilation tools, release 13.0, V13.0.88
// Based on NVVM 20.0.0
//

.version 9.0
.target sm_100
.address_size 64

	// .globl	argmax_last_f32
.extern .shared .align 16 .b8 smem[];

.visible .entry argmax_last_f32(
	.param .u64 .ptr .align 1 argmax_last_f32_param_0,
	.param .u64 .ptr .align 1 argmax_last_f32_param_1,
	.param .u32 argmax_last_f32_param_2
)
{
	.reg .pred 	%p<9>;
	.reg .b32 	%r<31>;
	.reg .b32 	%f<11>;
	.reg .b64 	%rd<12>;

	ld.param.u64 	%rd3, [argmax_last_f32_param_0];
	ld.param.u64 	%rd4, [argmax_last_f32_param_1];
	ld.param.u32 	%r15, [argmax_last_f32_param_2];
	mov.u32 	%r1, %ctaid.x;
	mov.u32 	%r2, %tid.x;
	mov.u32 	%r30, %ntid.x;
	shl.b32 	%r4, %r30, 2;
	setp.ge.s32 	%p1, %r2, %r15;
	mov.b32 	%r29, 0;
	mov.f32 	%f10, 0fFE967699;
	@%p1 bra 	$L__BB0_3;
	mul.lo.s32 	%r18, %r15, %r1;
	cvt.s64.s32 	%rd1, %r18;
	cvta.to.global.u64 	%rd2, %rd4;
	mov.f32 	%f10, 0fFE967699;
	mov.b32 	%r29, 0;
	mov.u32 	%r27, %r2;
$L__BB0_2:
	cvt.s64.s32 	%rd5, %r27;
	add.s64 	%rd6, %rd5, %rd1;
	shl.b64 	%rd7, %rd6, 2;
	add.s64 	%rd8, %rd2, %rd7;
	ld.global.nc.f32 	%f7, [%rd8];
	setp.gt.f32 	%p2, %f7, %f10;
	selp.f32 	%f10, %f7, %f10, %p2;
	selp.b32 	%r29, %r27, %r29, %p2;
	add.s32 	%r27, %r27, %r30;
	setp.lt.s32 	%p3, %r27, %r15;
	@%p3 bra 	$L__BB0_2;
$L__BB0_3:
	shl.b32 	%r19, %r2, 2;
	mov.u32 	%r20, smem;
	add.s32 	%r10, %r20, %r19;
	st.shared.f32 	[%r10], %f10;
	add.s32 	%r11, %r10, %r4;
	st.shared.u32 	[%r11], %r29;
	bar.sync 	0;
	setp.lt.u32 	%p4, %r30, 2;
	@%p4 bra 	$L__BB0_8;
$L__BB0_4:
	mov.u32 	%r12, %r30;
	shr.u32 	%r30, %r12, 1;
	setp.ge.u32 	%p5, %r2, %r30;
	@%p5 bra 	$L__BB0_7;
	shl.b32 	%r21, %r30, 2;
	add.s32 	%r14, %r10, %r21;
	ld.shared.f32 	%f4, [%r14];
	ld.shared.f32 	%f8, [%r10];
	setp.leu.f32 	%p6, %f4, %f8;
	@%p6 bra 	$L__BB0_7;
	st.shared.f32 	[%r10], %f4;
	add.s32 	%r22, %r14, %r4;
	ld.shared.u32 	%r23, [%r22];
	st.shared.u32 	[%r11], %r23;
$L__BB0_7:
	bar.sync 	0;
	setp.gt.u32 	%p7, %r12, 3;
	@%p7 bra 	$L__BB0_4;
$L__BB0_8:
	setp.ne.s32 	%p8, %r2, 0;
	@%p8 bra 	$L__BB0_10;
	add.s32 	%r25, %r20, %r4;
	ld.shared.u32 	%r26, [%r25];
	cvta.to.global.u64 	%rd9, %rd3;
	mul.wide.u32 	%rd10, %r1, 4;
	add.s64 	%rd11, %rd9, %rd10;
	st.global.u32 	[%rd11], %r26;
$L__BB0_10:
	ret;

}


// ===== COMPILED SASS (sm_100) =====

	.target	sm_100

	.elftype	@"ET_EXEC"


//--------------------- .note.nv.tkinfo           --------------------------
	.section	.note.nv.tkinfo,"",@"SHT_NOTE"
	.sectionflags	@"SHF_NOTE_NV_TKINFO"
	.tkinfo
        /*0018*/ 	.word	0x00000002
        /*0030*/ 	.string	""
        /*0030*/ 	.string	"ptxas"
        /*0030*/ 	.string	"Cuda compilation tools, release 13.0, V13.0.88"
        /*0030*/ 	.string	"Build cuda_13.0.r13.0/compiler.36424714_0"
        /*0030*/ 	.string	"-arch sm_100 -m 64 "



//--------------------- .note.nv.cuinfo           --------------------------
	.section	.note.nv.cuinfo,"",@"SHT_NOTE"
	.sectionflags	@"SHF_NOTE_NV_CUINFO"
        /*0018*/ 	.short	0x0002
        /*001a*/ 	.short	0x0064
        /*001c*/ 	.short	0x0082
	.zero		2


//--------------------- .nv.info                  --------------------------
	.section	.nv.info,"",@"SHT_CUDA_INFO"
	.align	4


	//----- nvinfo : EIATTR_REGCOUNT
	.align		4
        /*0000*/ 	.byte	0x04, 0x2f
        /*0002*/ 	.short	(.L_1 - .L_0)
	.align		4
.L_0:
        /*0004*/ 	.word	index@(argmax_last_f32)
        /*0008*/ 	.word	0x00000012


	//----- nvinfo : EIATTR_FRAME_SIZE
	.align		4
.L_1:
        /*000c*/ 	.byte	0x04, 0x11
        /*000e*/ 	.short	(.L_3 - .L_2)
	.align		4
.L_2:
        /*0010*/ 	.word	index@(argmax_last_f32)
        /*0014*/ 	.word	0x00000000


	//----- nvinfo : EIATTR_MIN_STACK_SIZE
	.align		4
.L_3:
        /*0018*/ 	.byte	0x04, 0x12
        /*001a*/ 	.short	(.L_5 - .L_4)
	.align		4
.L_4:
        /*001c*/ 	.word	index@(argmax_last_f32)
        /*0020*/ 	.word	0x00000000
.L_5:


//--------------------- .nv.compat                --------------------------
	.section	.nv.compat,"",@"SHT_CUDA_COMPAT_INFO"
	.align	4
        /*0000*/ 	.byte	0x02, 0x09, 0x00, 0x00, 0x02, 0x02, 0x01, 0x00, 0x02, 0x05, 0x05, 0x00, 0x03, 0x07, 0x01, 0x01
        /*0010*/ 	.byte	0x02, 0x03, 0x00, 0x00, 0x02, 0x06, 0x01, 0x00, 0x04, 0x0b, 0x08, 0x00, 0x09, 0x00, 0x00, 0x00
        /*0020*/ 	.byte	0x00, 0x00, 0x00, 0x00


//--------------------- .nv.info.argmax_last_f32  --------------------------
	.section	.nv.info.argmax_last_f32,"",@"SHT_CUDA_INFO"
	.sectionflags	@""
	.align	4


	//----- nvinfo : EIATTR_CUDA_API_VERSION
	.align		4
        /*0000*/ 	.byte	0x04, 0x37
        /*0002*/ 	.short	(.L_7 - .L_6)
.L_6:
        /*0004*/ 	.word	0x00000082


	//----- nvinfo : EIATTR_KPARAM_INFO
	.align		4
.L_7:
        /*0008*/ 	.byte	0x04, 0x17
        /*000a*/ 	.short	(.L_9 - .L_8)
.L_8:
        /*000c*/ 	.word	0x00000000
        /*0010*/ 	.short	0x0002
        /*0012*/ 	.short	0x0010
        /*0014*/ 	.byte	0x00, 0xf0, 0x11, 0x00


	//----- nvinfo : EIATTR_KPARAM_INFO
	.align		4
.L_9:
        /*0018*/ 	.byte	0x04, 0x17
        /*001a*/ 	.short	(.L_11 - .L_10)
.L_10:
        /*001c*/ 	.word	0x00000000
        /*0020*/ 	.short	0x0001
        /*0022*/ 	.short	0x0008
        /*0024*/ 	.byte	0x00, 0xf5, 0x21, 0x00


	//----- nvinfo : EIATTR_KPARAM_INFO
	.align		4
.L_11:
        /*0028*/ 	.byte	0x04, 0x17
        /*002a*/ 	.short	(.L_13 - .L_12)
.L_12:
        /*002c*/ 	.word	0x00000000
        /*0030*/ 	.short	0x0000
        /*0032*/ 	.short	0x0000
        /*0034*/ 	.byte	0x00, 0xf5, 0x21, 0x00


	//----- nvinfo : EIATTR_SPARSE_MMA_MASK
	.align		4
.L_13:
        /*0038*/ 	.byte	0x03, 0x50
        /*003a*/ 	.short	0x0000


	//----- nvinfo : EIATTR_MAXREG_COUNT
	.align		4
        /*003c*/ 	.byte	0x03, 0x1b
        /*003e*/ 	.short	0x00ff


	//----- nvinfo : EIATTR_NUM_BARRIERS
	.align		4
        /*0040*/ 	.byte	0x02, 0x4c
        /*0042*/ 	.byte	0x01
	.zero		1


	//----- nvinfo : EIATTR_MERCURY_ISA_VERSION
	.align		4
        /*0044*/ 	.byte	0x03, 0x5f
        /*0046*/ 	.short	0x0101


	//----- nvinfo : EIATTR_VRC_CTA_INIT_COUNT
	.align		4
        /*0048*/ 	.byte	0x02, 0x4a
	.zero		1
	.zero		1


	//----- nvinfo : EIATTR_EXIT_INSTR_OFFSETS
	.align		4
        /*004c*/ 	.byte	0x04, 0x1c
        /*004e*/ 	.short	(.L_15 - .L_14)


	//   ....[0]....
.L_14:
        /*0050*/ 	.word	0x000003a0


	//   ....[1]....
        /*0054*/ 	.word	0x00000400


	//----- nvinfo : EIATTR_CRS_STACK_SIZE
	.align		4
.L_15:
        /*0058*/ 	.byte	0x04, 0x1e
        /*005a*/ 	.short	(.L_17 - .L_16)
.L_16:
        /*005c*/ 	.word	0x00000000


	//----- nvinfo : EIATTR_CBANK_PARAM_SIZE
	.align		4
.L_17:
        /*0060*/ 	.byte	0x03, 0x19
        /*0062*/ 	.short	0x0014


	//----- nvinfo : EIATTR_PARAM_CBANK
	.align		4
        /*0064*/ 	.byte	0x04, 0x0a
        /*0066*/ 	.short	(.L_19 - .L_18)
	.align		4
.L_18:
        /*0068*/ 	.word	index@(.nv.constant0.argmax_last_f32)
        /*006c*/ 	.short	0x0380
        /*006e*/ 	.short	0x0014


	//----- nvinfo : EIATTR_SW_WAR
	.align		4
.L_19:
        /*0070*/ 	.byte	0x04, 0x36
        /*0072*/ 	.short	(.L_21 - .L_20)
.L_20:
        /*0074*/ 	.word	0x00000008
.L_21:


//--------------------- .nv.callgraph             --------------------------
	.section	.nv.callgraph,"",@"SHT_CUDA_CALLGRAPH"
	.align	4
	.sectionentsize	8
	.align		4
        /*0000*/ 	.word	0x00000000
	.align		4
        /*0004*/ 	.word	0xffffffff
	.align		4
        /*0008*/ 	.word	0x00000000
	.align		4
        /*000c*/ 	.word	0xfffffffe
	.align		4
        /*0010*/ 	.word	0x00000000
	.align		4
        /*0014*/ 	.word	0xfffffffd
	.align		4
        /*0018*/ 	.word	0x00000000
	.align		4
        /*001c*/ 	.word	0xfffffffc


//--------------------- .text.argmax_last_f32     --------------------------
	.section	.text.argmax_last_f32,"ax",@progbits
	.align	128
        .global         argmax_last_f32
        .type           argmax_last_f32,@function
        .size           argmax_last_f32,(.L_x_8 - argmax_last_f32)
        .other          argmax_last_f32,@"STO_CUDA_ENTRY STV_DEFAULT"
argmax_last_f32:
.text.argmax_last_f32:
[----:B------:R-:W-:Y:S01]  /*0000*/  LDC R1, c[0x0][0x37c] ;  /* 0x0000df00ff017b82 */ /* 0x000fe20000000800 */
[----:B------:R-:W0:Y:S01]  /*0010*/  S2R R15, SR_TID.X ;  /* 0x00000000000f7919 */ /* 0x000e220000002100 */
[----:B------:R-:W0:Y:S06]  /*0020*/  LDCU UR6, c[0x0][0x390] ;  /* 0x00007200ff0677ac */ /* 0x000e2c0008000800 */
[----:B------:R-:W1:Y:S01]  /*0030*/  LDC R10, c[0x0][0x360] ;  /* 0x0000d800ff0a7b82 */ /* 0x000e620000000800 */
[----:B------:R-:W-:Y:S01]  /*0040*/  MOV R0, 0x400 ;  /* 0x0000040000007802 */ /* 0x000fe20000000f00 */
[----:B------:R-:W2:Y:S01]  /*0050*/  S2R R3, SR_CgaCtaId ;  /* 0x0000000000037919 */ /* 0x000ea20000008800 */
[----:B------:R-:W3:Y:S01]  /*0060*/  LDCU.64 UR4, c[0x0][0x358] ;  /* 0x00006b00ff0477ac */ /* 0x000ee20008000a00 */
[----:B------:R-:W-:Y:S01]  /*0070*/  BSSY.RECONVERGENT B0, `(.L_x_0) ;  /* 0x000001b000007945 */ /* 0x000fe20003800200 */
[----:B------:R-:W-:Y:S01]  /*0080*/  IMAD.MOV.U32 R4, RZ, RZ, RZ ;  /* 0x000000ffff047224 */ /* 0x000fe200078e00ff */
[----:B------:R-:W4:Y:S01]  /*0090*/  S2R R13, SR_CTAID.X ;  /* 0x00000000000d7919 */ /* 0x000f220000002500 */
[----:B------:R-:W0:Y:S01]  /*00a0*/  LDCU.64 UR8, c[0x0][0x388] ;  /* 0x00007100ff0877ac */ /* 0x000e220008000a00 */
[----:B------:R-:W-:Y:S01]  /*00b0*/  IMAD.MOV.U32 R5, RZ, RZ, -0x1698967 ;  /* 0xfe967699ff057424 */ /* 0x000fe200078e00ff */
[----:B0-----:R-:W-:-:S02]  /*00c0*/  ISETP.GE.AND P0, PT, R15, UR6, PT ;  /* 0x000000060f007c0c */ /* 0x001fc4000bf06270 */
[----:B--2---:R-:W-:Y:S01]  /*00d0*/  LEA R8, R3, R0, 0x18 ;  /* 0x0000000003087211 */ /* 0x004fe200078ec0ff */
[----:B-1----:R-:W-:-:S04]  /*00e0*/  IMAD.MOV.U32 R0, RZ, RZ, R10 ;  /* 0x000000ffff007224 */ /* 0x002fc800078e000a */
[----:B------:R-:W-:-:S04]  /*00f0*/  IMAD R9, R15, 0x4, R8 ;  /* 0x000000040f097824 */ /* 0x000fc800078e0208 */
[----:B------:R-:W-:Y:S02]  /*0100*/  IMAD R11, R10, 0x4, R9 ;  /* 0x000000040a0b7824 */ /* 0x000fe400078e0209 */
[----:B---34-:R-:W-:Y:S05]  /*0110*/  @P0 BRA `(.L_x_1) ;  /* 0x0000000000400947 */ /* 0x018fea0003800000 */
[----:B------:R-:W-:Y:S02]  /*0120*/  IMAD R6, R13, UR6, RZ ;  /* 0x000000060d067c24 */ /* 0x000fe4000f8e02ff */
[----:B------:R-:W-:Y:S02]  /*0130*/  IMAD.MOV.U32 R5, RZ, RZ, -0x1698967 ;  /* 0xfe967699ff057424 */ /* 0x000fe400078e00ff */
[----:B------:R-:W-:Y:S02]  /*0140*/  IMAD.MOV.U32 R4, RZ, RZ, RZ ;  /* 0x000000ffff047224 */ /* 0x000fe400078e00ff */
[----:B------:R-:W-:-:S07]  /*0150*/  IMAD.MOV.U32 R7, RZ, RZ, R15 ;  /* 0x000000ffff077224 */ /* 0x000fce00078e000f */
.L_x_2:
[----:B------:R-:W-:Y:S02]  /*0160*/  SHF.R.S32.HI R3, RZ, 0x1f, R7 ;  /* 0x0000001fff037819 */ /* 0x000fe40000011407 */
[----:B------:R-:W-:-:S04]  /*0170*/  IADD3 R12, P0, PT, R6, R7, RZ ;  /* 0x00000007060c7210 */ /* 0x000fc80007f1e0ff */
[----:B------:R-:W-:Y:S02]  /*0180*/  LEA.HI.X.SX32 R3, R6, R3, 0x1, P0 ;  /* 0x0000000306037211 */ /* 0x000fe400000f0eff */
[----:B------:R-:W-:-:S04]  /*0190*/  LEA R2, P0, R12, UR8, 0x2 ;  /* 0x000000080c027c11 */ /* 0x000fc8000f8010ff */
[----:B------:R-:W-:-:S05]  /*01a0*/  LEA.HI.X R3, R12, UR9, R3, 0x2, P0 ;  /* 0x000000090c037c11 */ /* 0x000fca00080f1403 */
[----:B------:R-:W2:Y:S02]  /*01b0*/  LDG.E.CONSTANT R2, desc[UR4][R2.64] ;  /* 0x0000000402027981 */ /* 0x000ea4000c1e9900 */
[----:B--2---:R-:W-:-:S04]  /*01c0*/  FSETP.GT.AND P0, PT, R2, R5, PT ;  /* 0x000000050200720b */ /* 0x004fc80003f04000 */
[----:B------:R-:W-:Y:S01]  /*01d0*/  SEL R4, R7, R4, P0 ;  /* 0x0000000407047207 */ /* 0x000fe20000000000 */
[----:B------:R-:W-:Y:S01]  /*01e0*/  IMAD.IADD R7, R0, 0x1, R7 ;  /* 0x0000000100077824 */ /* 0x000fe200078e0207 */
[----:B------:R-:W-:-:S04]  /*01f0*/  FSEL R5, R2, R5, P0 ;  /* 0x0000000502057208 */ /* 0x000fc80000000000 */
[----:B------:R-:W-:-:S13]  /*0200*/  ISETP.GE.AND P1, PT, R7, UR6, PT ;  /* 0x0000000607007c0c */ /* 0x000fda000bf26270 */
[----:B------:R-:W-:Y:S05]  /*0210*/  @!P1 BRA `(.L_x_2) ;  /* 0xfffffffc00d09947 */ /* 0x000fea000383ffff */
.L_x_1:
[----:B------:R-:W-:Y:S05]  /*0220*/  BSYNC.RECONVERGENT B0 ;  /* 0x0000000000007941 */ /* 0x000fea0003800200 */
.L_x_0:
[----:B------:R-:W-:Y:S01]  /*0230*/  ISETP.GE.U32.AND P0, PT, R0, 0x2, PT ;  /* 0x000000020000780c */ /* 0x000fe20003f06070 */
[----:B------:R0:W-:Y:S04]  /*0240*/  STS [R9], R5 ;  /* 0x0000000509007388 */ /* 0x0001e80000000800 */
[----:B------:R0:W-:Y:S01]  /*0250*/  STS [R11], R4 ;  /* 0x000000040b007388 */ /* 0x0001e20000000800 */
[----:B------:R-:W-:Y:S07]  /*0260*/  BAR.SYNC.DEFER_BLOCKING 0x0 ;  /* 0x0000000000007b1d */ /* 0x000fee0000010000 */
[----:B------:R-:W-:Y:S05]  /*0270*/  @!P0 BRA `(.L_x_3) ;  /* 0x0000000000448947 */ /* 0x000fea0003800000 */
.L_x_6:
[--C-:B------:R-:W-:Y:S01]  /*0280*/  IMAD.MOV.U32 R3, RZ, RZ, R0.reuse ;  /* 0x000000ffff037224 */ /* 0x100fe200078e0000 */
[----:B------:R-:W-:Y:S01]  /*0290*/  SHF.R.U32.HI R0, RZ, 0x1, R0 ;  /* 0x00000001ff007819 */ /* 0x000fe20000011600 */
[----:B------:R-:W-:Y:S03]  /*02a0*/  BSSY.RECONVERGENT B0, `(.L_x_4) ;  /* 0x000000b000007945 */ /* 0x000fe60003800200 */
[----:B------:R-:W-:-:S13]  /*02b0*/  ISETP.GE.U32.AND P0, PT, R15, R0, PT ;  /* 0x000000000f00720c */ /* 0x000fda0003f06070 */
[----:B-1----:R-:W-:Y:S05]  /*02c0*/  @P0 BRA `(.L_x_5) ;  /* 0x0000000000200947 */ /* 0x002fea0003800000 */
[----:B0-----:R-:W-:Y:S01]  /*02d0*/  IMAD R5, R0, 0x4, R9 ;  /* 0x0000000400057824 */ /* 0x001fe200078e0209 */
[----:B------:R-:W-:Y:S04]  /*02e0*/  LDS R2, [R9] ;  /* 0x0000000009027984 */ /* 0x000fe80000000800 */
[----:B------:R-:W0:Y:S02]  /*02f0*/  LDS R4, [R5] ;  /* 0x0000000005047984 */ /* 0x000e240000000800 */
[----:B0-----:R-:W-:-:S13]  /*0300*/  FSETP.GT.AND P0, PT, R4, R2, PT ;  /* 0x000000020400720b */ /* 0x001fda0003f04000 */
[----:B------:R-:W-:Y:S01]  /*0310*/  @P0 IMAD R2, R10, 0x4, R5 ;  /* 0x000000040a020824 */ /* 0x000fe200078e0205 */
[----:B------:R-:W-:Y:S05]  /*0320*/  @P0 STS [R9], R4 ;  /* 0x0000000409000388 */ /* 0x000fea0000000800 */
[----:B------:R-:W0:Y:S04]  /*0330*/  @P0 LDS R2, [R2] ;  /* 0x0000000002020984 */ /* 0x000e280000000800 */
[----:B0-----:R1:W-:Y:S02]  /*0340*/  @P0 STS [R11], R2 ;  /* 0x000000020b000388 */ /* 0x0013e40000000800 */
.L_x_5:
[----:B------:R-:W-:Y:S05]  /*0350*/  BSYNC.RECONVERGENT B0 ;  /* 0x0000000000007941 */ /* 0x000fea0003800200 */
.L_x_4:
[----:B------:R-:W-:Y:S01]  /*0360*/  BAR.SYNC.DEFER_BLOCKING 0x0 ;  /* 0x0000000000007b1d */ /* 0x000fe20000010000 */
[----:B------:R-:W-:-:S13]  /*0370*/  ISETP.GT.U32.AND P0, PT, R3, 0x3, PT ;  /* 0x000000030300780c */ /* 0x000fda0003f04070 */
[----:B------:R-:W-:Y:S05]  /*0380*/  @P0 BRA `(.L_x_6) ;  /* 0xfffffffc00bc0947 */ /* 0x000fea000383ffff */
.L_x_3:
[----:B------:R-:W-:-:S13]  /*0390*/  ISETP.NE.AND P0, PT, R15, RZ, PT ;  /* 0x000000ff0f00720c */ /* 0x000fda0003f05270 */
[----:B------:R-:W-:Y:S05]  /*03a0*/  @P0 EXIT ;  /* 0x000000000000094d */ /* 0x000fea0003800000 */
[----:B------:R-:W-:Y:S01]  /*03b0*/  IMAD R8, R10, 0x4, R8 ;  /* 0x000000040a087824 */ /* 0x000fe200078e0208 */
[----:B-1----:R-:W1:Y:S04]  /*03c0*/  LDC.64 R2, c[0x0][0x380] ;  /* 0x0000e000ff027b82 */ /* 0x002e680000000a00 */
[----:B0-----:R-:W0:Y:S01]  /*03d0*/  LDS R5, [R8] ;  /* 0x0000000008057984 */ /* 0x001e220000000800 */
[----:B-1----:R-:W-:-:S05]  /*03e0*/  IMAD.WIDE.U32 R2, R13, 0x4, R2 ;  /* 0x000000040d027825 */ /* 0x002fca00078e0002 */
[----:B0-----:R-:W-:Y:S01]  /*03f0*/  STG.E desc[UR4][R2.64], R5 ;  /* 0x0000000502007986 */ /* 0x001fe2000c101904 */
[----:B------:R-:W-:Y:S05]  /*0400*/  EXIT ;  /* 0x000000000000794d */ /* 0x000fea0003800000 */
.L_x_7:
[----:B------:R-:W-:-:S00]  /*0410*/  BRA `(.L_x_7) ;  /* 0xfffffffc00fc7947 */ /* 0x000fc0000383ffff */
[----:B------:R-:W-:-:S00]  /*0420*/  NOP ;  /* 0x0000000000007918 */ /* 0x000fc00000000000 */
        /* <DEDUP_REMOVED lines=13> */
.L_x_8:


//--------------------- .nv.shared.argmax_last_f32 --------------------------
	.section	.nv.shared.argmax_last_f32,"aw",@nobits
	.sectionflags	@""
	.align	16
	.zero		1024


//--------------------- .nv.shared.reserved.0     --------------------------
	.section	.nv.shared.reserved.0,"aw",@nobits
	.weak		__nv_reservedSMEM_offset_0_alias
	.size		__nv_reservedSMEM_offset_0_alias, 0, 64
	.other		__nv_reservedSMEM_offset_0_alias,@"STO_CUDA_RESERVED_SHARED STV_DEFAULT"
__nv_reservedSMEM_offset_0_alias:
	.zero		0
	.zero		64


//--------------------- .nv.constant0.argmax_last_f32 --------------------------
	.section	.nv.constant0.argmax_last_f32,"a",@progbits
	.sectionflags	@""
	.align	4
.nv.constant0.argmax_last_f32:
	.zero		916


//--------------------- SYMBOLS --------------------------

	.type		.nv.reservedSmem.offset0,@object
	.size		.nv.reservedSmem.offset0,0x4
	.type		.nv.reservedSmem.cap,@object
	.size		.nv.reservedSmem.cap,0x4
